	.headerflags	@"EF_CUDA_TEXMODE_UNIFIED EF_CUDA_64BIT_ADDRESS EF_CUDA_ACCELERATORS EF_CUDA_SM90 EF_CUDA_VIRTUAL_SM(EF_CUDA_SM90)"
	.elftype	@"ET_EXEC"


//--------------------- .nv.info                  --------------------------
	.section	.nv.info,"",@"SHT_CUDA_INFO"
	.align	4


	//----- nvinfo : EIATTR_REGCOUNT
	.align		4
        /*0000*/ 	.byte	0x04, 0x2f
        /*0002*/ 	.short	(.L_3 - .L_2)
	.align		4
.L_2:
        /*0004*/ 	.word	index@(triton_poi_fused__native_batch_norm_legit_no_training_add_9)
        /*0008*/ 	.word	0x00000020


	//----- nvinfo : EIATTR_MIN_STACK_SIZE
	.align		4
.L_3:
        /*000c*/ 	.byte	0x04, 0x12
        /*000e*/ 	.short	(.L_5 - .L_4)
	.align		4
.L_4:
        /*0010*/ 	.word	index@(triton_poi_fused__native_batch_norm_legit_no_training_add_9)
        /*0014*/ 	.word	0x00000000


	//----- nvinfo : EIATTR_FRAME_SIZE
	.align		4
.L_5:
        /*0018*/ 	.byte	0x04, 0x11
        /*001a*/ 	.short	(.L_7 - .L_6)
	.align		4
.L_6:
        /*001c*/ 	.word	index@(triton_poi_fused__native_batch_norm_legit_no_training_add_9)
        /*0020*/ 	.word	0x00000000


	//----- nvinfo : EIATTR_MIN_STACK_SIZE
	.align		4
.L_7:
        /*0024*/ 	.byte	0x04, 0x12
        /*0026*/ 	.short	(.L_9 - .L_8)
	.align		4
.L_8:
        /*0028*/ 	.word	index@(triton_poi_fused__native_batch_norm_legit_no_training_add_9)
        /*002c*/ 	.word	0x00000000
.L_9:


//--------------------- .nv.info.triton_poi_fused__native_batch_norm_legit_no_training_add_9 --------------------------
	.section	.nv.info.triton_poi_fused__native_batch_norm_legit_no_training_add_9,"",@"SHT_CUDA_INFO"
	.sectionflags	@""
	.align	4


	//----- nvinfo : EIATTR_CUDA_API_VERSION
	.align		4
        /*0000*/ 	.byte	0x04, 0x37
        /*0002*/ 	.short	(.L_11 - .L_10)
.L_10:
        /*0004*/ 	.word	0x0000007c


	//----- nvinfo : EIATTR_KPARAM_INFO
	.align		4
.L_11:
        /*0008*/ 	.byte	0x04, 0x17
        /*000a*/ 	.short	(.L_13 - .L_12)
.L_12:
        /*000c*/ 	.word	0x00000000
        /*0010*/ 	.short	0x0007
        /*0012*/ 	.short	0x0038
        /*0014*/ 	.byte	0x00, 0xf0, 0x11, 0x00


	//----- nvinfo : EIATTR_KPARAM_INFO
	.align		4
.L_13:
        /*0018*/ 	.byte	0x04, 0x17
        /*001a*/ 	.short	(.L_15 - .L_14)
.L_14:
        /*001c*/ 	.word	0x00000000
        /*0020*/ 	.short	0x0006
        /*0022*/ 	.short	0x0030
        /*0024*/ 	.byte	0x00, 0xf4, 0x21, 0x00


	//----- nvinfo : EIATTR_KPARAM_INFO
	.align		4
.L_15:
        /*0028*/ 	.byte	0x04, 0x17
        /*002a*/ 	.short	(.L_17 - .L_16)
.L_16:
        /*002c*/ 	.word	0x00000000
        /*0030*/ 	.short	0x0005
        /*0032*/ 	.short	0x0028
        /*0034*/ 	.byte	0x00, 0xf4, 0x21, 0x00


	//----- nvinfo : EIATTR_KPARAM_INFO
	.align		4
.L_17:
        /*0038*/ 	.byte	0x04, 0x17
        /*003a*/ 	.short	(.L_19 - .L_18)
.L_18:
        /*003c*/ 	.word	0x00000000
        /*0040*/ 	.short	0x0004
        /*0042*/ 	.short	0x0020
        /*0044*/ 	.byte	0x00, 0xf4, 0x21, 0x00


	//----- nvinfo : EIATTR_KPARAM_INFO
	.align		4
.L_19:
        /*0048*/ 	.byte	0x04, 0x17
        /*004a*/ 	.short	(.L_21 - .L_20)
.L_20:
        /*004c*/ 	.word	0x00000000
        /*0050*/ 	.short	0x0003
        /*0052*/ 	.short	0x0018
        /*0054*/ 	.byte	0x00, 0xf4, 0x21, 0x00


	//----- nvinfo : EIATTR_KPARAM_INFO
	.align		4
.L_21:
        /*0058*/ 	.byte	0x04, 0x17
        /*005a*/ 	.short	(.L_23 - .L_22)
.L_22:
        /*005c*/ 	.word	0x00000000
        /*0060*/ 	.short	0x0002
        /*0062*/ 	.short	0x0010
        /*0064*/ 	.byte	0x00, 0xf4, 0x21, 0x00


	//----- nvinfo : EIATTR_KPARAM_INFO
	.align		4
.L_23:
        /*0068*/ 	.byte	0x04, 0x17
        /*006a*/ 	.short	(.L_25 - .L_24)
.L_24:
        /*006c*/ 	.word	0x00000000
        /*0070*/ 	.short	0x0001
        /*0072*/ 	.short	0x0008
        /*0074*/ 	.byte	0x00, 0xf4, 0x21, 0x00


	//----- nvinfo : EIATTR_KPARAM_INFO
	.align		4
.L_25:
        /*0078*/ 	.byte	0x04, 0x17
        /*007a*/ 	.short	(.L_27 - .L_26)
.L_26:
        /*007c*/ 	.word	0x00000000
        /*0080*/ 	.short	0x0000
        /*0082*/ 	.short	0x0000
        /*0084*/ 	.byte	0x00, 0xf4, 0x21, 0x00


	//----- nvinfo : EIATTR_SPARSE_MMA_MASK
	.align		4
.L_27:
        /*0088*/ 	.byte	0x03, 0x50
        /*008a*/ 	.short	0x0000


	//----- nvinfo : EIATTR_MAXREG_COUNT
	.align		4
        /*008c*/ 	.byte	0x03, 0x1b
        /*008e*/ 	.short	0x00ff


	//----- nvinfo : EIATTR_EXIT_INSTR_OFFSETS
	.align		4
        /*0090*/ 	.byte	0x04, 0x1c
        /*0092*/ 	.short	(.L_29 - .L_28)


	//   ....[0]....
.L_28:
        /*0094*/ 	.word	0x00000e10


	//   ....[1]....
        /*0098*/ 	.word	0x00000e30


	//----- nvinfo : EIATTR_REQNTID
	.align		4
.L_29:
        /*009c*/ 	.byte	0x04, 0x10
        /*009e*/ 	.short	(.L_31 - .L_30)
.L_30:
        /*00a0*/ 	.word	0x00000080
        /*00a4*/ 	.word	0x00000001
        /*00a8*/ 	.word	0x00000001


	//----- nvinfo : EIATTR_CBANK_PARAM_SIZE
	.align		4
.L_31:
        /*00ac*/ 	.byte	0x03, 0x19
        /*00ae*/ 	.short	0x003c


	//----- nvinfo : EIATTR_PARAM_CBANK
	.align		4
        /*00b0*/ 	.byte	0x04, 0x0a
        /*00b2*/ 	.short	(.L_33 - .L_32)
	.align		4
.L_32:
        /*00b4*/ 	.word	index@(.nv.constant0.triton_poi_fused__native_batch_norm_legit_no_training_add_9)
        /*00b8*/ 	.short	0x0210
        /*00ba*/ 	.short	0x003c


	//----- nvinfo : EIATTR_SW_WAR
	.align		4
.L_33:
        /*00bc*/ 	.byte	0x04, 0x36
        /*00be*/ 	.short	(.L_35 - .L_34)
.L_34:
        /*00c0*/ 	.word	0x00000008
.L_35:


//--------------------- .nv.callgraph             --------------------------
	.section	.nv.callgraph,"",@"SHT_CUDA_CALLGRAPH"
	.align	4
	.sectionentsize	8
	.align		4
        /*0000*/ 	.word	0x00000000
	.align		4
        /*0004*/ 	.word	0xffffffff
	.align		4
        /*0008*/ 	.word	0x00000000
	.align		4
        /*000c*/ 	.word	0xfffffffe
	.align		4
        /*0010*/ 	.word	0x00000000
	.align		4
        /*0014*/ 	.word	0xfffffffd
	.align		4
        /*0018*/ 	.word	0x00000000
	.align		4
        /*001c*/ 	.word	0xfffffffc


//--------------------- .nv.constant4             --------------------------
	.section	.nv.constant4,"a",@progbits
	.align	8
	.align		8
.nv.constant4:
        /*0000*/ 	.dword	_$_str
	.align		8
        /*0008*/ 	.dword	_$_str_$_2


//--------------------- .text.triton_poi_fused__native_batch_norm_legit_no_training_add_9 --------------------------
	.section	.text.triton_poi_fused__native_batch_norm_legit_no_training_add_9,"ax",@progbits
	.align	128
        .global         triton_poi_fused__native_batch_norm_legit_no_training_add_9
        .type           triton_poi_fused__native_batch_norm_legit_no_training_add_9,@function
        .size           triton_poi_fused__native_batch_norm_legit_no_training_add_9,(.L_x_1 - triton_poi_fused__native_batch_norm_legit_no_training_add_9)
        .other          triton_poi_fused__native_batch_norm_legit_no_training_add_9,@"STO_CUDA_ENTRY STV_DEFAULT"
triton_poi_fused__native_batch_norm_legit_no_training_add_9:
.text.triton_poi_fused__native_batch_norm_legit_no_training_add_9:
[----:B------:R-:W0:Y:S01]  /*0000*/  LDC R1, c[0x0][0x28] ;  /* 0x00000a00ff017b82 */ /* 0x000e220000000800 */
[----:B------:R-:W1:Y:S07]  /*0010*/  S2R R0, SR_TID.X ;  /* 0x0000000000007919 */ /* 0x000e6e0000002100 */
[----:B------:R-:W2:Y:S01]  /*0020*/  LDC.64 R28, c[0x0][0x218] ;  /* 0x00008600ff1c7b82 */ /* 0x000ea20000000a00 */
[----:B------:R-:W-:Y:S02]  /*0030*/  CS2R R16, SRZ ;  /* 0x0000000000107805 */ /* 0x000fe4000001ff00 */
[----:B------:R-:W-:Y:S01]  /*0040*/  CS2R R8, SRZ ;  /* 0x0000000000087805 */ /* 0x000fe2000001ff00 */
[----:B------:R-:W3:Y:S01]  /*0050*/  S2R R3, SR_CTAID.X ;  /* 0x0000000000037919 */ /* 0x000ee20000002500 */
[----:B------:R-:W-:Y:S01]  /*0060*/  CS2R R10, SRZ ;  /* 0x00000000000a7805 */ /* 0x000fe2000001ff00 */
[----:B------:R-:W-:-:S02]  /*0070*/  ULDC.64 UR4, c[0x0][0x208] ;  /* 0x0000820000047ab9 */ /* 0x000fc40000000a00 */
[----:B------:R-:W4:Y:S01]  /*0080*/  LDC.64 R14, c[0x0][0x220] ;  /* 0x00008800ff0e7b82 */ /* 0x000f220000000a00 */
[----:B-1----:R-:W-:-:S04]  /*0090*/  SHF.L.U32 R0, R0, 0x2, RZ ;  /* 0x0000000200007819 */ /* 0x002fc800000006ff */
[----:B------:R-:W-:-:S04]  /*00a0*/  LOP3.LUT R0, R0, 0x1fc, RZ, 0xc0, !PT ;  /* 0x000001fc00007812 */ /* 0x000fc800078ec0ff */
[----:B---3--:R-:W-:Y:S02]  /*00b0*/  LEA R0, R3, R0, 0xa ;  /* 0x0000000003007211 */ /* 0x008fe400078e50ff */
[----:B------:R-:W1:Y:S02]  /*00c0*/  LDC.64 R2, c[0x0][0x210] ;  /* 0x00008400ff027b82 */ /* 0x000e640000000a00 */
[C---:B------:R-:W-:Y:S01]  /*00d0*/  ISETP.GE.AND P1, PT, R0.reuse, 0x15200, PT ;  /* 0x000152000000780c */ /* 0x040fe20003f26270 */
[----:B------:R-:W-:-:S05]  /*00e0*/  IMAD.HI R4, R0, 0x60f25deb, RZ ;  /* 0x60f25deb00047827 */ /* 0x000fca00078e02ff */
[----:B------:R-:W-:-:S04]  /*00f0*/  SHF.R.U32.HI R5, RZ, 0x1f, R4 ;  /* 0x0000001fff057819 */ /* 0x000fc80000011604 */
[----:B------:R-:W-:-:S04]  /*0100*/  LEA.HI.SX32 R5, R4, R5, 0x18 ;  /* 0x0000000504057211 */ /* 0x000fc800078fc2ff */
[----:B------:R-:W-:-:S04]  /*0110*/  LEA.HI R4, R5, R5, RZ, 0x5 ;  /* 0x0000000505047211 */ /* 0x000fc800078f28ff */
[----:B------:R-:W-:-:S04]  /*0120*/  LOP3.LUT R4, R4, 0xffffffe0, RZ, 0xc0, !PT ;  /* 0xffffffe004047812 */ /* 0x000fc800078ec0ff */
[----:B------:R-:W-:Y:S01]  /*0130*/  IADD3 R25, R5, -R4, RZ ;  /* 0x8000000405197210 */ /* 0x000fe20007ffe0ff */
[----:B-1----:R-:W-:-:S04]  /*0140*/  IMAD.WIDE R2, R0, 0x4, R2 ;  /* 0x0000000400027825 */ /* 0x002fc800078e0202 */
[----:B--2---:R-:W-:Y:S01]  /*0150*/  IMAD.WIDE R4, R25, 0x4, R28 ;  /* 0x0000000419047825 */ /* 0x004fe200078e021c */
[----:B------:R-:W2:Y:S04]  /*0160*/  @!P1 LDG.E.128 R8, desc[UR4][R2.64] ;  /* 0x0000000402089981 */ /* 0x000ea8000c1e1d00 */
[----:B------:R-:W2:Y:S01]  /*0170*/  @!P1 LDG.E.EL R16, desc[UR4][R4.64] ;  /* 0x0000000404109981 */ /* 0x000ea2000c2e1900 */
[----:B------:R-:W-:Y:S02]  /*0180*/  IADD3 R6, R0, 0x200, RZ ;  /* 0x0000020000067810 */ /* 0x000fe40007ffe0ff */
[----:B------:R-:W-:Y:S02]  /*0190*/  CS2R R22, SRZ ;  /* 0x0000000000167805 */ /* 0x000fe4000001ff00 */
[----:B------:R-:W-:-:S02]  /*01a0*/  CS2R R20, SRZ ;  /* 0x0000000000147805 */ /* 0x000fc4000001ff00 */
[----:B------:R-:W-:Y:S02]  /*01b0*/  CS2R R18, SRZ ;  /* 0x0000000000127805 */ /* 0x000fe4000001ff00 */
[C---:B------:R-:W-:Y:S01]  /*01c0*/  ISETP.GE.AND P0, PT, R6.reuse, 0x15200, PT ;  /* 0x000152000600780c */ /* 0x040fe20003f06270 */
[----:B------:R-:W-:Y:S01]  /*01d0*/  IMAD.HI R7, R6, 0x60f25deb, RZ ;  /* 0x60f25deb06077827 */ /* 0x000fe200078e02ff */
[----:B------:R-:W3:Y:S04]  /*01e0*/  @!P1 LDG.E.EL R17, desc[UR4][R4.64] ;  /* 0x0000000404119981 */ /* 0x000ee8000c2e1900 */
[----:B------:R-:W-:Y:S01]  /*01f0*/  SHF.R.U32.HI R12, RZ, 0x1f, R7 ;  /* 0x0000001fff0c7819 */ /* 0x000fe20000011607 */
[----:B------:R-:W5:Y:S03]  /*0200*/  @!P1 LDG.E.EL R23, desc[UR4][R4.64] ;  /* 0x0000000404179981 */ /* 0x000f66000c2e1900 */
[----:B------:R-:W-:Y:S01]  /*0210*/  LEA.HI.SX32 R12, R7, R12, 0x18 ;  /* 0x0000000c070c7211 */ /* 0x000fe200078fc2ff */
[----:B------:R1:W3:Y:S03]  /*0220*/  @!P1 LDG.E.EL R20, desc[UR4][R4.64] ;  /* 0x0000000404149981 */ /* 0x0002e6000c2e1900 */
[----:B------:R-:W-:-:S04]  /*0230*/  LEA.HI R7, R12, R12, RZ, 0x5 ;  /* 0x0000000c0c077211 */ /* 0x000fc800078f28ff */
[----:B------:R-:W-:-:S04]  /*0240*/  LOP3.LUT R7, R7, 0xffffffe0, RZ, 0xc0, !PT ;  /* 0xffffffe007077812 */ /* 0x000fc800078ec0ff */
[----:B------:R-:W-:Y:S01]  /*0250*/  IADD3 R13, R12, -R7, RZ ;  /* 0x800000070c0d7210 */ /* 0x000fe20007ffe0ff */
[----:B------:R-:W-:-:S04]  /*0260*/  HFMA2.MMA R12, -RZ, RZ, 0, 0 ;  /* 0x00000000ff0c7435 */ /* 0x000fc800000001ff */
[----:B------:R-:W-:Y:S01]  /*0270*/  IMAD.WIDE R28, R13, 0x4, R28 ;  /* 0x000000040d1c7825 */ /* 0x000fe200078e021c */
[----:B------:R-:W-:Y:S02]  /*0280*/  MOV R26, RZ ;  /* 0x000000ff001a7202 */ /* 0x000fe40000000f00 */
[----:B-1----:R-:W-:Y:S02]  /*0290*/  CS2R R4, SRZ ;  /* 0x0000000000047805 */ /* 0x002fe4000001ff00 */
[----:B------:R-:W-:Y:S01]  /*02a0*/  CS2R R6, SRZ ;  /* 0x0000000000067805 */ /* 0x000fe2000001ff00 */
[----:B------:R-:W3:Y:S04]  /*02b0*/  @!P0 LDG.E.EL R18, desc[UR4][R28.64] ;  /* 0x000000041c128981 */ /* 0x000ee8000c2e1900 */
[----:B------:R-:W3:Y:S04]  /*02c0*/  @!P0 LDG.E.EL R12, desc[UR4][R28.64] ;  /* 0x000000041c0c8981 */ /* 0x000ee8000c2e1900 */
[----:B------:R-:W3:Y:S04]  /*02d0*/  @!P0 LDG.E.EL R21, desc[UR4][R28.64] ;  /* 0x000000041c158981 */ /* 0x000ee8000c2e1900 */
[----:B------:R4:W3:Y:S04]  /*02e0*/  @!P0 LDG.E.EL R22, desc[UR4][R28.64] ;  /* 0x000000041c168981 */ /* 0x0008e8000c2e1900 */
[----:B------:R1:W3:Y:S01]  /*02f0*/  @!P0 LDG.E.128 R4, desc[UR4][R2.64+0x800] ;  /* 0x0008000402048981 */ /* 0x0002e2000c1e1d00 */
[----:B----4-:R-:W-:-:S05]  /*0300*/  IMAD.WIDE R28, R25, 0x4, R14 ;  /* 0x00000004191c7825 */ /* 0x010fca00078e020e */
[----:B------:R-:W4:Y:S01]  /*0310*/  @!P1 LDG.E.EL R26, desc[UR4][R28.64] ;  /* 0x000000041c1a9981 */ /* 0x000f22000c2e1900 */
[----:B-1----:R-:W-:Y:S02]  /*0320*/  CS2R R2, SRZ ;  /* 0x0000000000027805 */ /* 0x002fe4000001ff00 */
[----:B------:R-:W-:Y:S01]  /*0330*/  MOV R24, RZ ;  /* 0x000000ff00187202 */ /* 0x000fe20000000f00 */
[----:B------:R-:W-:Y:S01]  /*0340*/  IMAD.WIDE R14, R13, 0x4, R14 ;  /* 0x000000040d0e7825 */ /* 0x000fe200078e020e */
[----:B------:R-:W4:Y:S04]  /*0350*/  @!P1 LDG.E.EL R19, desc[UR4][R28.64] ;  /* 0x000000041c139981 */ /* 0x000f28000c2e1900 */
[----:B------:R-:W4:Y:S04]  /*0360*/  @!P1 LDG.E.EL R3, desc[UR4][R28.64] ;  /* 0x000000041c039981 */ /* 0x000f28000c2e1900 */
[----:B------:R-:W4:Y:S04]  /*0370*/  @!P0 LDG.E.EL R24, desc[UR4][R14.64] ;  /* 0x000000040e188981 */ /* 0x000f28000c2e1900 */
[----:B------:R-:W4:Y:S01]  /*0380*/  @!P0 LDG.E.EL R2, desc[UR4][R14.64] ;  /* 0x000000040e028981 */ /* 0x000f22000c2e1900 */
[----:B--2---:R-:W-:Y:S01]  /*0390*/  FADD R16, -R16, R11 ;  /* 0x0000000b10107221 */ /* 0x004fe20000000100 */
[----:B------:R-:W-:-:S10]  /*03a0*/  HFMA2.MMA R11, -RZ, RZ, 0, 0 ;  /* 0x00000000ff0b7435 */ /* 0x000fd400000001ff */
[----:B------:R1:W2:Y:S01]  /*03b0*/  @!P1 LDG.E.EL R11, desc[UR4][R28.64] ;  /* 0x000000041c0b9981 */ /* 0x0002a2000c2e1900 */
[----:B-----5:R-:W-:Y:S01]  /*03c0*/  FADD R8, -R23, R8 ;  /* 0x0000000817087221 */ /* 0x020fe20000000100 */
[----:B---3--:R-:W-:Y:S01]  /*03d0*/  FADD R20, -R20, R9 ;  /* 0x0000000914147221 */ /* 0x008fe20000000100 */
[----:B------:R-:W-:Y:S01]  /*03e0*/  HFMA2.MMA R9, -RZ, RZ, 0, 0 ;  /* 0x00000000ff097435 */ /* 0x000fe200000001ff */
[----:B------:R-:W-:-:S06]  /*03f0*/  MOV R23, RZ ;  /* 0x000000ff00177202 */ /* 0x000fcc0000000f00 */
[----:B------:R-:W3:Y:S04]  /*0400*/  @!P0 LDG.E.EL R23, desc[UR4][R14.64] ;  /* 0x000000040e178981 */ /* 0x000ee8000c2e1900 */
[----:B------:R5:W3:Y:S01]  /*0410*/  @!P0 LDG.E.EL R9, desc[UR4][R14.64] ;  /* 0x000000040e098981 */ /* 0x000ae2000c2e1900 */
[----:B----4-:R-:W-:-:S06]  /*0420*/  FADD R26, R26, 9.9999997473787516356e-06 ;  /* 0x3727c5ac1a1a7421 */ /* 0x010fcc0000000000 */
[----:B------:R-:W4:Y:S01]  /*0430*/  MUFU.SQRT R26, R26 ;  /* 0x0000001a001a7308 */ /* 0x000f220000002000 */
[----:B------:R-:W-:-:S07]  /*0440*/  FADD R3, R3, 9.9999997473787516356e-06 ;  /* 0x3727c5ac03037421 */ /* 0x000fce0000000000 */
[----:B------:R-:W5:Y:S01]  /*0450*/  MUFU.SQRT R3, R3 ;  /* 0x0000000300037308 */ /* 0x000f620000002000 */
[----:B-1----:R-:W-:Y:S01]  /*0460*/  FADD R28, R24, 9.9999997473787516356e-06 ;  /* 0x3727c5ac181c7421 */ /* 0x002fe20000000000 */
[----:B------:R-:W-:Y:S01]  /*0470*/  HFMA2.MMA R24, -RZ, RZ, 1.625, 0 ;  /* 0x3e800000ff187435 */ /* 0x000fe200000001ff */
[----:B------:R-:W-:Y:S01]  /*0480*/  FADD R19, R19, 9.9999997473787516356e-06 ;  /* 0x3727c5ac13137421 */ /* 0x000fe20000000000 */
[C---:B----4-:R-:W-:Y:S02]  /*0490*/  FSETP.GT.AND P3, PT, R26.reuse, 8.50705917302346158658e+37, PT ;  /* 0x7e8000001a00780b */ /* 0x050fe40003f64000 */
[----:B------:R-:W-:-:S03]  /*04a0*/  FSETP.GEU.AND P2, PT, R26, 1.175494350822287508e-38, PT ;  /* 0x008000001a00780b */ /* 0x000fc60003f4e000 */
[----:B------:R-:W1:Y:S01]  /*04b0*/  MUFU.SQRT R19, R19 ;  /* 0x0000001300137308 */ /* 0x000e620000002000 */
[----:B-----5:R-:W-:Y:S02]  /*04c0*/  FSETP.GT.AND P6, PT, R3, 8.50705917302346158658e+37, PT ;  /* 0x7e8000000300780b */ /* 0x020fe40003fc4000 */
[----:B------:R-:W-:-:S05]  /*04d0*/  FSEL R27, R24, 1, P3 ;  /* 0x3f800000181b7808 */ /* 0x000fca0001800000 */
[----:B------:R-:W-:Y:S02]  /*04e0*/  @P3 FMUL R26, R26, 0.25 ;  /* 0x3e8000001a1a3820 */ /* 0x000fe40000400000 */
[----:B------:R-:W-:Y:S02]  /*04f0*/  @!P2 FMUL R27, R27, 16777216 ;  /* 0x4b8000001b1ba820 */ /* 0x000fe40000400000 */
[----:B------:R-:W-:Y:S01]  /*0500*/  @!P2 FMUL R26, R26, 16777216 ;  /* 0x4b8000001a1aa820 */ /* 0x000fe20000400000 */
[C---:B------:R-:W-:Y:S02]  /*0510*/  FSETP.GEU.AND P5, PT, R3.reuse, 1.175494350822287508e-38, PT ;  /* 0x008000000300780b */ /* 0x040fe40003fae000 */
[----:B0-----:R-:W-:Y:S01]  /*0520*/  FSEL R14, R24, 1, P6 ;  /* 0x3f800000180e7808 */ /* 0x001fe20003000000 */
[----:B------:R-:W-:Y:S01]  /*0530*/  @P6 FMUL R3, R3, 0.25 ;  /* 0x3e80000003036820 */ /* 0x000fe20000400000 */
[C---:B-1----:R-:W-:Y:S02]  /*0540*/  FSETP.GT.AND P3, PT, R19.reuse, 8.50705917302346158658e+37, PT ;  /* 0x7e8000001300780b */ /* 0x042fe40003f64000 */
[----:B------:R-:W-:Y:S01]  /*0550*/  FSETP.GEU.AND P4, PT, R19, 1.175494350822287508e-38, PT ;  /* 0x008000001300780b */ /* 0x000fe20003f8e000 */
[----:B------:R-:W0:Y:S01]  /*0560*/  MUFU.SQRT R28, R28 ;  /* 0x0000001c001c7308 */ /* 0x000e220000002000 */
[----:B------:R-:W-:Y:S01]  /*0570*/  FADD R22, -R22, R7 ;  /* 0x0000000716167221 */ /* 0x000fe20000000100 */
[----:B------:R-:W-:-:S02]  /*0580*/  FADD R21, -R21, R6 ;  /* 0x0000000615157221 */ /* 0x000fc40000000100 */
[----:B------:R-:W1:Y:S02]  /*0590*/  LDC.64 R6, c[0x0][0x228] ;  /* 0x00008a00ff067b82 */ /* 0x000e640000000a00 */
[----:B------:R-:W-:-:S04]  /*05a0*/  @!P5 FMUL R3, R3, 16777216 ;  /* 0x4b8000000303d820 */ /* 0x000fc80000400000 */
[----:B------:R-:W-:Y:S01]  /*05b0*/  @P3 FMUL R19, R19, 0.25 ;  /* 0x3e80000013133820 */ /* 0x000fe20000400000 */
[----:B------:R-:W-:-:S03]  /*05c0*/  FADD R17, -R17, R10 ;  /* 0x0000000a11117221 */ /* 0x000fc60000000100 */
[----:B------:R-:W-:Y:S01]  /*05d0*/  @!P4 FMUL R19, R19, 16777216 ;  /* 0x4b8000001313c820 */ /* 0x000fe20000400000 */
[----:B------:R-:W-:Y:S01]  /*05e0*/  FADD R10, -R18, R5 ;  /* 0x00000005120a7221 */ /* 0x000fe20000000100 */
[----:B------:R-:W4:Y:S01]  /*05f0*/  MUFU.RCP R3, R3 ;  /* 0x0000000300037308 */ /* 0x000f220000001000 */
[----:B------:R-:W-:Y:S01]  /*0600*/  FADD R12, -R12, R4 ;  /* 0x000000040c0c7221 */ /* 0x000fe20000000100 */
[----:B------:R-:W-:Y:S01]  /*0610*/  @!P5 FMUL R14, R14, 16777216 ;  /* 0x4b8000000e0ed820 */ /* 0x000fe20000400000 */
[----:B0-----:R-:W-:-:S05]  /*0620*/  FSETP.GT.AND P5, PT, R28, 8.50705917302346158658e+37, PT ;  /* 0x7e8000001c00780b */ /* 0x001fca0003fa4000 */
[----:B------:R-:W0:Y:S01]  /*0630*/  MUFU.RCP R18, R19 ;  /* 0x0000001300127308 */ /* 0x000e220000001000 */
[----:B------:R-:W-:-:S07]  /*0640*/  FSEL R5, R24, 1, P3 ;  /* 0x3f80000018057808 */ /* 0x000fce0001800000 */
[----:B------:R-:W5:Y:S01]  /*0650*/  MUFU.RCP R26, R26 ;  /* 0x0000001a001a7308 */ /* 0x000f620000001000 */
[C---:B------:R-:W-:Y:S01]  /*0660*/  FSETP.GEU.AND P3, PT, R28.reuse, 1.175494350822287508e-38, PT ;  /* 0x008000001c00780b */ /* 0x040fe20003f6e000 */
[----:B------:R-:W-:Y:S01]  /*0670*/  @!P4 FMUL R5, R5, 16777216 ;  /* 0x4b8000000505c820 */ /* 0x000fe20000400000 */
[----:B----4-:R-:W-:Y:S01]  /*0680*/  FMUL R15, R3, R14 ;  /* 0x0000000e030f7220 */ /* 0x010fe20000400000 */
[----:B------:R-:W-:Y:S02]  /*0690*/  @P5 FMUL R28, R28, 0.25 ;  /* 0x3e8000001c1c5820 */ /* 0x000fe40000400000 */
[----:B0-----:R-:W-:Y:S01]  /*06a0*/  FMUL R18, R18, R5 ;  /* 0x0000000512127220 */ /* 0x001fe20000400000 */
[----:B------:R-:W-:Y:S01]  /*06b0*/  FADD R2, R2, 9.9999997473787516356e-06 ;  /* 0x3727c5ac02027421 */ /* 0x000fe20000000000 */
[----:B------:R-:W-:Y:S01]  /*06c0*/  FMUL R20, R20, R15 ;  /* 0x0000000f14147220 */ /* 0x000fe20000400000 */
[----:B------:R-:W-:Y:S01]  /*06d0*/  CS2R R14, SRZ ;  /* 0x00000000000e7805 */ /* 0x000fe2000001ff00 */
[----:B------:R-:W-:Y:S01]  /*06e0*/  FMUL R17, R17, R18 ;  /* 0x0000001211117220 */ /* 0x000fe20000400000 */
[----:B-1----:R-:W-:-:S04]  /*06f0*/  IMAD.WIDE R18, R25, 0x4, R6 ;  /* 0x0000000419127825 */ /* 0x002fc800078e0206 */
[----:B-----5:R-:W-:Y:S01]  /*0700*/  FMUL R27, R26, R27 ;  /* 0x0000001b1a1b7220 */ /* 0x020fe20000400000 */
[----:B------:R-:W-:Y:S01]  /*0710*/  MOV R26, RZ ;  /* 0x000000ff001a7202 */ /* 0x000fe20000000f00 */
[----:B------:R-:W-:Y:S01]  /*0720*/  @!P3 FMUL R28, R28, 16777216 ;  /* 0x4b8000001c1cb820 */ /* 0x000fe20000400000 */
[----:B------:R-:W4:Y:S01]  /*0730*/  @!P1 LDG.E.EL R15, desc[UR4][R18.64] ;  /* 0x00000004120f9981 */ /* 0x000f22000c2e1900 */
[----:B------:R-:W-:Y:S02]  /*0740*/  FMUL R27, R8, R27 ;  /* 0x0000001b081b7220 */ /* 0x000fe40000400000 */
[----:B------:R-:W0:Y:S01]  /*0750*/  MUFU.SQRT R8, R2 ;  /* 0x0000000200087308 */ /* 0x000e220000002000 */
[----:B------:R-:W5:Y:S04]  /*0760*/  @!P1 LDG.E.EL R26, desc[UR4][R18.64] ;  /* 0x00000004121a9981 */ /* 0x000f68000c2e1900 */
[----:B------:R-:W3:Y:S03]  /*0770*/  @!P1 LDG.E.EL R14, desc[UR4][R18.64] ;  /* 0x00000004120e9981 */ /* 0x000ee6000c2e1900 */
[----:B------:R-:W1:Y:S01]  /*0780*/  MUFU.RCP R28, R28 ;  /* 0x0000001c001c7308 */ /* 0x000e620000001000 */
[----:B------:R-:W-:-:S05]  /*0790*/  FSEL R3, R24, 1, P5 ;  /* 0x3f80000018037808 */ /* 0x000fca0002800000 */
[----:B------:R-:W-:Y:S01]  /*07a0*/  @!P3 FMUL R3, R3, 16777216 ;  /* 0x4b8000000303b820 */ /* 0x000fe20000400000 */
[----:B0-----:R-:W-:Y:S01]  /*07b0*/  FSETP.GEU.AND P3, PT, R8, 1.175494350822287508e-38, PT ;  /* 0x008000000800780b */ /* 0x001fe20003f6e000 */
[----:B------:R-:W-:-:S04]  /*07c0*/  IMAD.WIDE R6, R13, 0x4, R6 ;  /* 0x000000040d067825 */ /* 0x000fc800078e0206 */
[----:B-1----:R-:W-:Y:S01]  /*07d0*/  FMUL R28, R28, R3 ;  /* 0x000000031c1c7220 */ /* 0x002fe20000400000 */
[----:B------:R-:W-:-:S06]  /*07e0*/  CS2R R2, SRZ ;  /* 0x0000000000027805 */ /* 0x000fcc000001ff00 */
[----:B------:R-:W3:Y:S04]  /*07f0*/  @!P0 LDG.E.EL R2, desc[UR4][R6.64] ;  /* 0x0000000406028981 */ /* 0x000ee8000c2e1900 */
[----:B------:R-:W3:Y:S01]  /*0800*/  @!P0 LDG.E.EL R3, desc[UR4][R6.64] ;  /* 0x0000000406038981 */ /* 0x000ee2000c2e1900 */
[----:B--2---:R-:W-:-:S06]  /*0810*/  FADD R11, R11, 9.9999997473787516356e-06 ;  /* 0x3727c5ac0b0b7421 */ /* 0x004fcc0000000000 */
[----:B------:R-:W0:Y:S02]  /*0820*/  MUFU.SQRT R11, R11 ;  /* 0x0000000b000b7308 */ /* 0x000e240000002000 */
[C---:B0-----:R-:W-:Y:S02]  /*0830*/  FSETP.GT.AND P2, PT, R11.reuse, 8.50705917302346158658e+37, PT ;  /* 0x7e8000000b00780b */ /* 0x041fe40003f44000 */
[----:B------:R-:W-:-:S11]  /*0840*/  FSETP.GEU.AND P6, PT, R11, 1.175494350822287508e-38, PT ;  /* 0x008000000b00780b */ /* 0x000fd60003fce000 */
[----:B------:R-:W-:-:S04]  /*0850*/  @P2 FMUL R11, R11, 0.25 ;  /* 0x3e8000000b0b2820 */ /* 0x000fc80000400000 */
[----:B------:R-:W-:-:S06]  /*0860*/  @!P6 FMUL R11, R11, 16777216 ;  /* 0x4b8000000b0be820 */ /* 0x000fcc0000400000 */
[----:B------:R-:W0:Y:S01]  /*0870*/  MUFU.RCP R11, R11 ;  /* 0x0000000b000b7308 */ /* 0x000e220000001000 */
[----:B------:R-:W-:-:S05]  /*0880*/  FSEL R4, R24, 1, P2 ;  /* 0x3f80000018047808 */ /* 0x000fca0001000000 */
[----:B------:R-:W-:-:S04]  /*0890*/  @!P6 FMUL R4, R4, 16777216 ;  /* 0x4b8000000404e820 */ /* 0x000fc80000400000 */
[----:B0-----:R-:W-:-:S04]  /*08a0*/  FMUL R11, R11, R4 ;  /* 0x000000040b0b7220 */ /* 0x001fc80000400000 */
[----:B------:R-:W-:Y:S01]  /*08b0*/  FMUL R16, R16, R11 ;  /* 0x0000000b10107220 */ /* 0x000fe20000400000 */
[----:B------:R-:W-:-:S10]  /*08c0*/  HFMA2.MMA R11, -RZ, RZ, 0, 0 ;  /* 0x00000000ff0b7435 */ /* 0x000fd400000001ff */
[----:B------:R0:W2:Y:S02]  /*08d0*/  @!P1 LDG.E.EL R11, desc[UR4][R18.64] ;  /* 0x00000004120b9981 */ /* 0x0000a4000c2e1900 */
[----:B0-----:R-:W0:Y:S01]  /*08e0*/  LDC.64 R18, c[0x0][0x230] ;  /* 0x00008c00ff127b82 */ /* 0x001e220000000a00 */
[----:B------:R-:W-:Y:S02]  /*08f0*/  FSETP.GT.AND P2, PT, R8, 8.50705917302346158658e+37, PT ;  /* 0x7e8000000800780b */ /* 0x000fe40003f44000 */
[----:B------:R-:W-:-:S06]  /*0900*/  CS2R R4, SRZ ;  /* 0x0000000000047805 */ /* 0x000fcc000001ff00 */
[----:B------:R-:W2:Y:S04]  /*0910*/  @!P0 LDG.E.EL R4, desc[UR4][R6.64] ;  /* 0x0000000406048981 */ /* 0x000ea8000c2e1900 */
[----:B------:R0:W2:Y:S01]  /*0920*/  @!P0 LDG.E.EL R5, desc[UR4][R6.64] ;  /* 0x0000000406058981 */ /* 0x0000a2000c2e1900 */
[----:B------:R-:W-:-:S04]  /*0930*/  @P2 FMUL R8, R8, 0.25 ;  /* 0x3e80000008082820 */ /* 0x000fc80000400000 */
[----:B------:R-:W-:Y:S01]  /*0940*/  @!P3 FMUL R8, R8, 16777216 ;  /* 0x4b8000000808b820 */ /* 0x000fe20000400000 */
[----:B0-----:R-:W-:-:S04]  /*0950*/  IMAD.WIDE R6, R25, 0x4, R18 ;  /* 0x0000000419067825 */ /* 0x001fc800078e0212 */
[----:B------:R-:W-:Y:S01]  /*0960*/  IMAD.WIDE R18, R13, 0x4, R18 ;  /* 0x000000040d127825 */ /* 0x000fe200078e0212 */
[----:B------:R-:W-:Y:S01]  /*0970*/  HFMA2.MMA R13, -RZ, RZ, 0, 0 ;  /* 0x00000000ff0d7435 */ /* 0x000fe200000001ff */
[----:B------:R0:W1:Y:S02]  /*0980*/  MUFU.RCP R29, R8 ;  /* 0x00000008001d7308 */ /* 0x0000640000001000 */
[----:B0-----:R-:W-:Y:S01]  /*0990*/  FMUL R8, R12, R28 ;  /* 0x0000001c0c087220 */ /* 0x001fe20000400000 */
[----:B------:R-:W-:-:S06]  /*09a0*/  MOV R28, RZ ;  /* 0x000000ff001c7202 */ /* 0x000fcc0000000f00 */
[----:B------:R-:W4:Y:S04]  /*09b0*/  @!P1 LDG.E.EL R13, desc[UR4][R6.64] ;  /* 0x00000004060d9981 */ /* 0x000f28000c2e1900 */
[----:B------:R-:W5:Y:S01]  /*09c0*/  @!P1 LDG.E.EL R28, desc[UR4][R6.64] ;  /* 0x00000004061c9981 */ /* 0x000f62000c2e1900 */
[----:B----4-:R-:W-:Y:S01]  /*09d0*/  FFMA R20, R20, R15, R13 ;  /* 0x0000000f14147223 */ /* 0x010fe2000000000d */
[----:B------:R-:W-:Y:S01]  /*09e0*/  HFMA2.MMA R13, -RZ, RZ, 0, 0 ;  /* 0x00000000ff0d7435 */ /* 0x000fe200000001ff */
[----:B------:R-:W-:Y:S01]  /*09f0*/  MOV R15, RZ ;  /* 0x000000ff000f7202 */ /* 0x000fe20000000f00 */
[----:B-----5:R-:W-:Y:S01]  /*0a00*/  FFMA R25, R27, R26, R28 ;  /* 0x0000001a1b197223 */ /* 0x020fe2000000001c */
[----:B------:R-:W-:Y:S01]  /*0a10*/  HFMA2.MMA R28, -RZ, RZ, 0, 0 ;  /* 0x00000000ff1c7435 */ /* 0x000fe200000001ff */
[----:B------:R-:W-:-:S03]  /*0a20*/  MOV R26, RZ ;  /* 0x000000ff001a7202 */ /* 0x000fc60000000f00 */
[----:B------:R-:W2:Y:S04]  /*0a30*/  @!P0 LDG.E.EL R15, desc[UR4][R18.64] ;  /* 0x00000004120f8981 */ /* 0x000ea8000c2e1900 */
[----:B------:R-:W4:Y:S04]  /*0a40*/  @!P1 LDG.E.EL R13, desc[UR4][R6.64] ;  /* 0x00000004060d9981 */ /* 0x000f28000c2e1900 */
[----:B------:R0:W5:Y:S04]  /*0a50*/  @!P1 LDG.E.EL R26, desc[UR4][R6.64] ;  /* 0x00000004061a9981 */ /* 0x000168000c2e1900 */
[----:B------:R-:W5:Y:S01]  /*0a60*/  @!P0 LDG.E.EL R28, desc[UR4][R18.64] ;  /* 0x00000004121c8981 */ /* 0x000f62000c2e1900 */
[----:B------:R-:W-:Y:S01]  /*0a70*/  FSEL R12, R24, 1, P2 ;  /* 0x3f800000180c7808 */ /* 0x000fe20001000000 */
[----:B0-----:R-:W0:Y:S04]  /*0a80*/  LDC.64 R6, c[0x0][0x238] ;  /* 0x00008e00ff067b82 */ /* 0x001e280000000a00 */
[----:B------:R-:W-:Y:S01]  /*0a90*/  @!P3 FMUL R12, R12, 16777216 ;  /* 0x4b8000000c0cb820 */ /* 0x000fe20000400000 */
[----:B---3--:R-:W-:-:S03]  /*0aa0*/  FADD R9, R9, 9.9999997473787516356e-06 ;  /* 0x3727c5ac09097421 */ /* 0x008fc60000000000 */
[----:B-1----:R-:W-:Y:S01]  /*0ab0*/  FMUL R12, R29, R12 ;  /* 0x0000000c1d0c7220 */ /* 0x002fe20000400000 */
[----:B------:R1:W3:Y:S03]  /*0ac0*/  MUFU.SQRT R27, R9 ;  /* 0x00000009001b7308 */ /* 0x0002e60000002000 */
[----:B------:R-:W-:Y:S01]  /*0ad0*/  FMUL R10, R10, R12 ;  /* 0x0000000c0a0a7220 */ /* 0x000fe20000400000 */
[----:B------:R-:W-:Y:S01]  /*0ae0*/  MOV R12, RZ ;  /* 0x000000ff000c7202 */ /* 0x000fe20000000f00 */
[----:B-1----:R-:W-:Y:S01]  /*0af0*/  HFMA2.MMA R9, -RZ, RZ, 0, 0 ;  /* 0x00000000ff097435 */ /* 0x002fe200000001ff */
[----:B0-----:R-:W-:Y:S01]  /*0b00*/  IMAD.WIDE R6, R0, 0x4, R6 ;  /* 0x0000000400067825 */ /* 0x001fe200078e0206 */
[C---:B---3--:R-:W-:Y:S02]  /*0b10*/  FSETP.GT.AND P2, PT, R27.reuse, 8.50705917302346158658e+37, PT ;  /* 0x7e8000001b00780b */ /* 0x048fe40003f44000 */
[----:B------:R-:W-:Y:S01]  /*0b20*/  FSETP.GEU.AND P3, PT, R27, 1.175494350822287508e-38, PT ;  /* 0x008000001b00780b */ /* 0x000fe20003f6e000 */
[----:B------:R-:W-:Y:S01]  /*0b30*/  FADD R23, R23, 9.9999997473787516356e-06 ;  /* 0x3727c5ac17177421 */ /* 0x000fe20000000000 */
[----:B--2---:R-:W-:Y:S01]  /*0b40*/  FFMA R4, R8, R4, R15 ;  /* 0x0000000408047223 */ /* 0x004fe2000000000f */
[----:B------:R-:W-:Y:S01]  /*0b50*/  HFMA2.MMA R15, -RZ, RZ, 0, 0 ;  /* 0x00000000ff0f7435 */ /* 0x000fe200000001ff */
[----:B----4-:R-:W-:Y:S01]  /*0b60*/  FFMA R16, R16, R11, R13 ;  /* 0x0000000b10107223 */ /* 0x010fe2000000000d */
[----:B------:R-:W-:-:S02]  /*0b70*/  HFMA2.MMA R13, -RZ, RZ, 0, 0 ;  /* 0x00000000ff0d7435 */ /* 0x000fc400000001ff */
[----:B------:R-:W-:Y:S01]  /*0b80*/  HFMA2.MMA R11, -RZ, RZ, 0, 0 ;  /* 0x00000000ff0b7435 */ /* 0x000fe200000001ff */
[----:B-----5:R-:W-:Y:S01]  /*0b90*/  FFMA R17, R17, R14, R26 ;  /* 0x0000000e11117223 */ /* 0x020fe2000000001a */
[----:B------:R-:W-:Y:S02]  /*0ba0*/  MOV R14, RZ ;  /* 0x000000ff000e7202 */ /* 0x000fe40000000f00 */
[----:B------:R-:W-:Y:S01]  /*0bb0*/  MOV R8, RZ ;  /* 0x000000ff00087202 */ /* 0x000fe20000000f00 */
[----:B------:R-:W-:Y:S01]  /*0bc0*/  FFMA R5, R10, R5, R28 ;  /* 0x000000050a057223 */ /* 0x000fe2000000001c */
[----:B------:R-:W-:Y:S02]  /*0bd0*/  MOV R10, RZ ;  /* 0x000000ff000a7202 */ /* 0x000fe40000000f00 */
[----:B------:R-:W2:Y:S04]  /*0be0*/  @!P1 LDG.E.128 R12, desc[UR4][R6.64] ;  /* 0x00000004060c9981 */ /* 0x000ea8000c1e1d00 */
[----:B------:R0:W3:Y:S02]  /*0bf0*/  @!P0 LDG.E.128 R8, desc[UR4][R6.64+0x800] ;  /* 0x0008000406088981 */ /* 0x0000e4000c1e1d00 */
[----:B0-----:R-:W-:-:S06]  /*0c00*/  CS2R R6, SRZ ;  /* 0x0000000000067805 */ /* 0x001fcc000001ff00 */
[----:B------:R-:W4:Y:S04]  /*0c10*/  @!P0 LDG.E.EL R6, desc[UR4][R18.64] ;  /* 0x0000000412068981 */ /* 0x000f28000c2e1900 */
[----:B------:R0:W5:Y:S01]  /*0c20*/  @!P0 LDG.E.EL R7, desc[UR4][R18.64] ;  /* 0x0000000412078981 */ /* 0x000162000c2e1900 */
[----:B------:R-:W-:-:S04]  /*0c30*/  @P2 FMUL R27, R27, 0.25 ;  /* 0x3e8000001b1b2820 */ /* 0x000fc80000400000 */
[----:B------:R-:W-:-:S04]  /*0c40*/  @!P3 FMUL R27, R27, 16777216 ;  /* 0x4b8000001b1bb820 */ /* 0x000fc80000400000 */
[----:B------:R-:W-:Y:S01]  /*0c50*/  MUFU.RCP R26, R27 ;  /* 0x0000001b001a7308 */ /* 0x000fe20000001000 */
[----:B------:R-:W-:Y:S01]  /*0c60*/  FSEL R29, R24, 1, P2 ;  /* 0x3f800000181d7808 */ /* 0x000fe20001000000 */
[----:B0-----:R-:W0:Y:S06]  /*0c70*/  LDC.64 R18, c[0x0][0x240] ;  /* 0x00009000ff127b82 */ /* 0x001e2c0000000a00 */
[----:B------:R-:W1:Y:S01]  /*0c80*/  MUFU.SQRT R27, R23 ;  /* 0x00000017001b7308 */ /* 0x000e620000002000 */
[----:B------:R-:W-:Y:S01]  /*0c90*/  @!P3 FMUL R29, R29, 16777216 ;  /* 0x4b8000001d1db820 */ /* 0x000fe20000400000 */
[----:B-1----:R-:W-:-:S02]  /*0ca0*/  FSETP.GT.AND P2, PT, R27, 8.50705917302346158658e+37, PT ;  /* 0x7e8000001b00780b */ /* 0x002fc40003f44000 */
[----:B------:R-:W-:-:S11]  /*0cb0*/  FSETP.GEU.AND P3, PT, R27, 1.175494350822287508e-38, PT ;  /* 0x008000001b00780b */ /* 0x000fd60003f6e000 */
[----:B------:R-:W-:-:S04]  /*0cc0*/  @P2 FMUL R27, R27, 0.25 ;  /* 0x3e8000001b1b2820 */ /* 0x000fc80000400000 */
[----:B------:R-:W-:-:S06]  /*0cd0*/  @!P3 FMUL R27, R27, 16777216 ;  /* 0x4b8000001b1bb820 */ /* 0x000fcc0000400000 */
[----:B------:R-:W1:Y:S01]  /*0ce0*/  MUFU.RCP R27, R27 ;  /* 0x0000001b001b7308 */ /* 0x000e620000001000 */
[----:B------:R-:W-:Y:S01]  /*0cf0*/  FSEL R24, R24, 1, P2 ;  /* 0x3f80000018187808 */ /* 0x000fe20001000000 */
[----:B------:R-:W-:-:S04]  /*0d00*/  FMUL R26, R26, R29 ;  /* 0x0000001d1a1a7220 */ /* 0x000fc80000400000 */
[----:B------:R-:W-:Y:S01]  /*0d10*/  @!P3 FMUL R24, R24, 16777216 ;  /* 0x4b8000001818b820 */ /* 0x000fe20000400000 */
[----:B------:R-:W-:Y:S01]  /*0d20*/  FMUL R21, R21, R26 ;  /* 0x0000001a15157220 */ /* 0x000fe20000400000 */
[----:B0-----:R-:W-:-:S04]  /*0d30*/  IMAD.WIDE R18, R0, 0x4, R18 ;  /* 0x0000000400127825 */ /* 0x001fc800078e0212 */
[----:B-1----:R-:W-:-:S04]  /*0d40*/  FMUL R29, R27, R24 ;  /* 0x000000181b1d7220 */ /* 0x002fc80000400000 */
[----:B------:R-:W-:Y:S01]  /*0d50*/  FMUL R22, R22, R29 ;  /* 0x0000001d16167220 */ /* 0x000fe20000400000 */
[----:B--2---:R-:W-:Y:S01]  /*0d60*/  FADD R12, R25, R12 ;  /* 0x0000000c190c7221 */ /* 0x004fe20000000000 */
[----:B------:R-:W-:Y:S01]  /*0d70*/  FADD R13, R20, R13 ;  /* 0x0000000d140d7221 */ /* 0x000fe20000000000 */
[----:B------:R-:W-:Y:S01]  /*0d80*/  FADD R14, R17, R14 ;  /* 0x0000000e110e7221 */ /* 0x000fe20000000000 */
[----:B------:R-:W-:Y:S01]  /*0d90*/  FADD R15, R16, R15 ;  /* 0x0000000f100f7221 */ /* 0x000fe20000000000 */
[----:B---3--:R-:W-:Y:S01]  /*0da0*/  FADD R8, R4, R8 ;  /* 0x0000000804087221 */ /* 0x008fe20000000000 */
[----:B------:R-:W-:-:S03]  /*0db0*/  FADD R9, R5, R9 ;  /* 0x0000000905097221 */ /* 0x000fc60000000000 */
[----:B------:R0:W-:Y:S01]  /*0dc0*/  @!P1 STG.E.128 desc[UR4][R18.64], R12 ;  /* 0x0000000c12009986 */ /* 0x0001e2000c101d04 */
[----:B----4-:R-:W-:Y:S01]  /*0dd0*/  FFMA R21, R21, R2, R6 ;  /* 0x0000000215157223 */ /* 0x010fe20000000006 */
[----:B-----5:R-:W-:-:S03]  /*0de0*/  FFMA R22, R22, R3, R7 ;  /* 0x0000000316167223 */ /* 0x020fc60000000007 */
[----:B------:R-:W-:Y:S01]  /*0df0*/  FADD R10, R21, R10 ;  /* 0x0000000a150a7221 */ /* 0x000fe20000000000 */
[----:B------:R-:W-:Y:S01]  /*0e00*/  FADD R11, R22, R11 ;  /* 0x0000000b160b7221 */ /* 0x000fe20000000000 */
[----:B0-----:R-:W-:Y:S06]  /*0e10*/  @P0 EXIT ;  /* 0x000000000000094d */ /* 0x001fec0003800000 */
[----:B------:R-:W-:Y:S01]  /*0e20*/  STG.E.128 desc[UR4][R18.64+0x800], R8 ;  /* 0x0008000812007986 */ /* 0x000fe2000c101d04 */
[----:B------:R-:W-:Y:S05]  /*0e30*/  EXIT ;  /* 0x000000000000794d */ /* 0x000fea0003800000 */
.L_x_0:
[----:B------:R-:W-:-:S00]  /*0e40*/  BRA `(.L_x_0) ;  /* 0xfffffffc00fc7947 */ /* 0x000fc0000383ffff */
[----:B------:R-:W-:-:S00]  /*0e50*/  NOP ;  /* 0x0000000000007918 */ /* 0x000fc00000000000 */
        /* <DEDUP_REMOVED lines=10> */
.L_x_1:


//--------------------- .nv.global.init           --------------------------
	.section	.nv.global.init,"aw",@progbits
.nv.global.init:
	.type		_$_str,@object
	.size		_$_str,(_$_str_$_2 - _$_str)
_$_str:
        /*0000*/ 	.byte	0x5f, 0x5f, 0x43, 0x55, 0x44, 0x41, 0x5f, 0x46, 0x54, 0x5a, 0x00
	.type		_$_str_$_2,@object
	.size		_$_str_$_2,(.L_1 - _$_str_$_2)
_$_str_$_2:
        /*000b*/ 	.byte	0x5f, 0x5f, 0x43, 0x55, 0x44, 0x41, 0x5f, 0x50, 0x52, 0x45, 0x43, 0x5f, 0x53, 0x51, 0x52, 0x54
        /*001b*/ 	.byte	0x00
.L_1:


//--------------------- .nv.constant0.triton_poi_fused__native_batch_norm_legit_no_training_add_9 --------------------------
	.section	.nv.constant0.triton_poi_fused__native_batch_norm_legit_no_training_add_9,"a",@progbits
	.sectionflags	@""
	.align	4
.nv.constant0.triton_poi_fused__native_batch_norm_legit_no_training_add_9:
	.zero		588
